//
// Generated by NVIDIA NVVM Compiler
//
// Compiler Build ID: CL-36424714
// Cuda compilation tools, release 13.0, V13.0.88
// Based on NVVM 20.0.0
//

.version 9.0
.target sm_100
.address_size 64

	// .globl	_Z15addLargeNumbersPiS_S_

.visible .entry _Z15addLargeNumbersPiS_S_(
	.param .u64 .ptr .align 1 _Z15addLargeNumbersPiS_S__param_0,
	.param .u64 .ptr .align 1 _Z15addLargeNumbersPiS_S__param_1,
	.param .u64 .ptr .align 1 _Z15addLargeNumbersPiS_S__param_2
)
{
	.reg .pred 	%p<2>;
	.reg .b32 	%r<35>;
	.reg .b64 	%rd<11>;

	ld.param.u64 	%rd1, [_Z15addLargeNumbersPiS_S__param_0];
	ld.param.u64 	%rd2, [_Z15addLargeNumbersPiS_S__param_1];
	ld.param.u64 	%rd3, [_Z15addLargeNumbersPiS_S__param_2];
	mov.u32 	%r2, %ctaid.x;
	mov.u32 	%r3, %ntid.x;
	mov.u32 	%r4, %tid.x;
	mad.lo.s32 	%r1, %r2, %r3, %r4;
	setp.gt.s32 	%p1, %r1, 9;
	@%p1 bra 	$L__BB0_2;
	cvta.to.global.u64 	%rd4, %rd1;
	cvta.to.global.u64 	%rd5, %rd2;
	cvta.to.global.u64 	%rd6, %rd3;
	mul.lo.s32 	%r5, %r1, 3;
	mul.wide.s32 	%rd7, %r5, 4;
	add.s64 	%rd8, %rd4, %rd7;
	ld.global.u32 	%r6, [%rd8+8];
	add.s64 	%rd9, %rd5, %rd7;
	ld.global.u32 	%r7, [%rd9+8];
	add.s32 	%r8, %r6, %r7;
	add.s64 	%rd10, %rd6, %rd7;
	mul.hi.s32 	%r9, %r8, 1717986919;
	shr.u32 	%r10, %r9, 31;
	shr.s32 	%r11, %r9, 2;
	add.s32 	%r12, %r11, %r10;
	mul.lo.s32 	%r13, %r12, 10;
	sub.s32 	%r14, %r8, %r13;
	st.global.u32 	[%rd10+8], %r14;
	ld.global.u32 	%r15, [%rd8+4];
	ld.global.u32 	%r16, [%rd9+4];
	add.s32 	%r17, %r15, %r12;
	add.s32 	%r18, %r17, %r16;
	mul.hi.s32 	%r19, %r18, 1717986919;
	shr.u32 	%r20, %r19, 31;
	shr.s32 	%r21, %r19, 2;
	add.s32 	%r22, %r21, %r20;
	mul.lo.s32 	%r23, %r22, 10;
	sub.s32 	%r24, %r18, %r23;
	st.global.u32 	[%rd10+4], %r24;
	ld.global.u32 	%r25, [%rd8];
	ld.global.u32 	%r26, [%rd9];
	add.s32 	%r27, %r25, %r22;
	add.s32 	%r28, %r27, %r26;
	mul.hi.s32 	%r29, %r28, 1717986919;
	shr.u32 	%r30, %r29, 31;
	shr.s32 	%r31, %r29, 2;
	add.s32 	%r32, %r31, %r30;
	mul.lo.s32 	%r33, %r32, 10;
	sub.s32 	%r34, %r28, %r33;
	st.global.u32 	[%rd10], %r34;
$L__BB0_2:
	ret;

}


// ===== COMPILED SASS (sm_100) =====

	.target	sm_100

	.elftype	@"ET_EXEC"


//--------------------- .note.nv.tkinfo           --------------------------
	.section	.note.nv.tkinfo,"",@"SHT_NOTE"
	.sectionflags	@"SHF_NOTE_NV_TKINFO"
	.tkinfo
        /*0018*/ 	.word	0x00000002
        /*0030*/ 	.string	""
        /*0030*/ 	.string	"ptxas"
        /*0030*/ 	.string	"Cuda compilation tools, release 13.0, V13.0.88"
        /*0030*/ 	.string	"Build cuda_13.0.r13.0/compiler.36424714_0"
        /*0030*/ 	.string	"-arch sm_100 -m 64 "



//--------------------- .note.nv.cuinfo           --------------------------
	.section	.note.nv.cuinfo,"",@"SHT_NOTE"
	.sectionflags	@"SHF_NOTE_NV_CUINFO"
        /*0018*/ 	.short	0x0002
        /*001a*/ 	.short	0x0064
        /*001c*/ 	.short	0x0082
	.zero		2


//--------------------- .nv.info                  --------------------------
	.section	.nv.info,"",@"SHT_CUDA_INFO"
	.align	4


	//----- nvinfo : EIATTR_REGCOUNT
	.align		4
        /*0000*/ 	.byte	0x04, 0x2f
        /*0002*/ 	.short	(.L_1 - .L_0)
	.align		4
.L_0:
        /*0004*/ 	.word	index@(_Z15addLargeNumbersPiS_S_)
        /*0008*/ 	.word	0x00000010


	//----- nvinfo : EIATTR_FRAME_SIZE
	.align		4
.L_1:
        /*000c*/ 	.byte	0x04, 0x11
        /*000e*/ 	.short	(.L_3 - .L_2)
	.align		4
.L_2:
        /*0010*/ 	.word	index@(_Z15addLargeNumbersPiS_S_)
        /*0014*/ 	.word	0x00000000


	//----- nvinfo : EIATTR_MIN_STACK_SIZE
	.align		4
.L_3:
        /*0018*/ 	.byte	0x04, 0x12
        /*001a*/ 	.short	(.L_5 - .L_4)
	.align		4
.L_4:
        /*001c*/ 	.word	index@(_Z15addLargeNumbersPiS_S_)
        /*0020*/ 	.word	0x00000000
.L_5:


//--------------------- .nv.compat                --------------------------
	.section	.nv.compat,"",@"SHT_CUDA_COMPAT_INFO"
	.align	4
        /*0000*/ 	.byte	0x02, 0x09, 0x00, 0x00, 0x02, 0x02, 0x01, 0x00, 0x02, 0x05, 0x05, 0x00, 0x03, 0x07, 0x01, 0x01
        /*0010*/ 	.byte	0x02, 0x03, 0x00, 0x00, 0x02, 0x06, 0x01, 0x00, 0x04, 0x0b, 0x08, 0x00, 0x09, 0x00, 0x00, 0x00
        /*0020*/ 	.byte	0x00, 0x00, 0x00, 0x00


//--------------------- .nv.info._Z15addLargeNumbersPiS_S_ --------------------------
	.section	.nv.info._Z15addLargeNumbersPiS_S_,"",@"SHT_CUDA_INFO"
	.sectionflags	@""
	.align	4


	//----- nvinfo : EIATTR_CUDA_API_VERSION
	.align		4
        /*0000*/ 	.byte	0x04, 0x37
        /*0002*/ 	.short	(.L_7 - .L_6)
.L_6:
        /*0004*/ 	.word	0x00000082


	//----- nvinfo : EIATTR_KPARAM_INFO
	.align		4
.L_7:
        /*0008*/ 	.byte	0x04, 0x17
        /*000a*/ 	.short	(.L_9 - .L_8)
.L_8:
        /*000c*/ 	.word	0x00000000
        /*0010*/ 	.short	0x0002
        /*0012*/ 	.short	0x0010
        /*0014*/ 	.byte	0x00, 0xf5, 0x21, 0x00


	//----- nvinfo : EIATTR_KPARAM_INFO
	.align		4
.L_9:
        /*0018*/ 	.byte	0x04, 0x17
        /*001a*/ 	.short	(.L_11 - .L_10)
.L_10:
        /*001c*/ 	.word	0x00000000
        /*0020*/ 	.short	0x0001
        /*0022*/ 	.short	0x0008
        /*0024*/ 	.byte	0x00, 0xf5, 0x21, 0x00


	//----- nvinfo : EIATTR_KPARAM_INFO
	.align		4
.L_11:
        /*0028*/ 	.byte	0x04, 0x17
        /*002a*/ 	.short	(.L_13 - .L_12)
.L_12:
        /*002c*/ 	.word	0x00000000
        /*0030*/ 	.short	0x0000
        /*0032*/ 	.short	0x0000
        /*0034*/ 	.byte	0x00, 0xf5, 0x21, 0x00


	//----- nvinfo : EIATTR_SPARSE_MMA_MASK
	.align		4
.L_13:
        /*0038*/ 	.byte	0x03, 0x50
        /*003a*/ 	.short	0x0000


	//----- nvinfo : EIATTR_MAXREG_COUNT
	.align		4
        /*003c*/ 	.byte	0x03, 0x1b
        /*003e*/ 	.short	0x00ff


	//----- nvinfo : EIATTR_MERCURY_ISA_VERSION
	.align		4
        /*0040*/ 	.byte	0x03, 0x5f
        /*0042*/ 	.short	0x0101


	//----- nvinfo : EIATTR_VRC_CTA_INIT_COUNT
	.align		4
        /*0044*/ 	.byte	0x02, 0x4a
	.zero		1
	.zero		1


	//----- nvinfo : EIATTR_EXIT_INSTR_OFFSETS
	.align		4
        /*0048*/ 	.byte	0x04, 0x1c
        /*004a*/ 	.short	(.L_15 - .L_14)


	//   ....[0]....
.L_14:
        /*004c*/ 	.word	0x00000060


	//   ....[1]....
        /*0050*/ 	.word	0x00000270


	//----- nvinfo : EIATTR_CBANK_PARAM_SIZE
	.align		4
.L_15:
        /*0054*/ 	.byte	0x03, 0x19
        /*0056*/ 	.short	0x0018


	//----- nvinfo : EIATTR_PARAM_CBANK
	.align		4
        /*0058*/ 	.byte	0x04, 0x0a
        /*005a*/ 	.short	(.L_17 - .L_16)
	.align		4
.L_16:
        /*005c*/ 	.word	index@(.nv.constant0._Z15addLargeNumbersPiS_S_)
        /*0060*/ 	.short	0x0380
        /*0062*/ 	.short	0x0018


	//----- nvinfo : EIATTR_SW_WAR
	.align		4
.L_17:
        /*0064*/ 	.byte	0x04, 0x36
        /*0066*/ 	.short	(.L_19 - .L_18)
.L_18:
        /*0068*/ 	.word	0x00000008
.L_19:


//--------------------- .nv.callgraph             --------------------------
	.section	.nv.callgraph,"",@"SHT_CUDA_CALLGRAPH"
	.align	4
	.sectionentsize	8
	.align		4
        /*0000*/ 	.word	0x00000000
	.align		4
        /*0004*/ 	.word	0xffffffff
	.align		4
        /*0008*/ 	.word	0x00000000
	.align		4
        /*000c*/ 	.word	0xfffffffe
	.align		4
        /*0010*/ 	.word	0x00000000
	.align		4
        /*0014*/ 	.word	0xfffffffd
	.align		4
        /*0018*/ 	.word	0x00000000
	.align		4
        /*001c*/ 	.word	0xfffffffc


//--------------------- .text._Z15addLargeNumbersPiS_S_ --------------------------
	.section	.text._Z15addLargeNumbersPiS_S_,"ax",@progbits
	.align	128
        .global         _Z15addLargeNumbersPiS_S_
        .type           _Z15addLargeNumbersPiS_S_,@function
        .size           _Z15addLargeNumbersPiS_S_,(.L_x_1 - _Z15addLargeNumbersPiS_S_)
        .other          _Z15addLargeNumbersPiS_S_,@"STO_CUDA_ENTRY STV_DEFAULT"
_Z15addLargeNumbersPiS_S_:
.text._Z15addLargeNumbersPiS_S_:
[----:B------:R-:W-:Y:S01]  /*0000*/  LDC R1, c[0x0][0x37c] ;  /* 0x0000df00ff017b82 */ /* 0x000fe20000000800 */
[----:B------:R-:W0:Y:S07]  /*0010*/  S2R R3, SR_TID.X ;  /* 0x0000000000037919 */ /* 0x000e2e0000002100 */
[----:B------:R-:W0:Y:S08]  /*0020*/  S2UR UR4, SR_CTAID.X ;  /* 0x00000000000479c3 */ /* 0x000e300000002500 */
[----:B------:R-:W0:Y:S02]  /*0030*/  LDC R0, c[0x0][0x360] ;  /* 0x0000d800ff007b82 */ /* 0x000e240000000800 */
[----:B0-----:R-:W-:-:S05]  /*0040*/  IMAD R0, R0, UR4, R3 ;  /* 0x0000000400007c24 */ /* 0x001fca000f8e0203 */
[----:B------:R-:W-:-:S13]  /*0050*/  ISETP.GT.AND P0, PT, R0, 0x9, PT ;  /* 0x000000090000780c */ /* 0x000fda0003f04270 */
[----:B------:R-:W-:Y:S05]  /*0060*/  @P0 EXIT ;  /* 0x000000000000094d */ /* 0x000fea0003800000 */
[----:B------:R-:W0:Y:S01]  /*0070*/  LDC.64 R2, c[0x0][0x380] ;  /* 0x0000e000ff027b82 */ /* 0x000e220000000a00 */
[----:B------:R-:W1:Y:S01]  /*0080*/  LDCU.64 UR4, c[0x0][0x358] ;  /* 0x00006b00ff0477ac */ /* 0x000e620008000a00 */
[----:B------:R-:W-:-:S06]  /*0090*/  IMAD R9, R0, 0x3, RZ ;  /* 0x0000000300097824 */ /* 0x000fcc00078e02ff */
[----:B------:R-:W2:Y:S08]  /*00a0*/  LDC.64 R4, c[0x0][0x388] ;  /* 0x0000e200ff047b82 */ /* 0x000eb00000000a00 */
[----:B------:R-:W3:Y:S01]  /*00b0*/  LDC.64 R6, c[0x0][0x390] ;  /* 0x0000e400ff067b82 */ /* 0x000ee20000000a00 */
[----:B0-----:R-:W-:-:S05]  /*00c0*/  IMAD.WIDE R2, R9, 0x4, R2 ;  /* 0x0000000409027825 */ /* 0x001fca00078e0202 */
[----:B-1----:R-:W4:Y:S01]  /*00d0*/  LDG.E R0, desc[UR4][R2.64+0x8] ;  /* 0x0000080402007981 */ /* 0x002f22000c1e1900 */
[----:B--2---:R-:W-:-:S05]  /*00e0*/  IMAD.WIDE R4, R9, 0x4, R4 ;  /* 0x0000000409047825 */ /* 0x004fca00078e0204 */
[----:B------:R-:W4:Y:S01]  /*00f0*/  LDG.E R11, desc[UR4][R4.64+0x8] ;  /* 0x00000804040b7981 */ /* 0x000f22000c1e1900 */
[----:B---3--:R-:W-:Y:S01]  /*0100*/  IMAD.WIDE R6, R9, 0x4, R6 ;  /* 0x0000000409067825 */ /* 0x008fe200078e0206 */
[----:B----4-:R-:W-:-:S05]  /*0110*/  IADD3 R0, PT, PT, R0, R11, RZ ;  /* 0x0000000b00007210 */ /* 0x010fca0007ffe0ff */
[----:B------:R-:W-:-:S05]  /*0120*/  IMAD.HI R8, R0, 0x66666667, RZ ;  /* 0x6666666700087827 */ /* 0x000fca00078e02ff */
[----:B------:R-:W-:-:S04]  /*0130*/  SHF.R.U32.HI R11, RZ, 0x1f, R8 ;  /* 0x0000001fff0b7819 */ /* 0x000fc80000011608 */
[----:B------:R-:W-:-:S05]  /*0140*/  LEA.HI.SX32 R11, R8, R11, 0x1e ;  /* 0x0000000b080b7211 */ /* 0x000fca00078ff2ff */
[----:B------:R-:W-:-:S05]  /*0150*/  IMAD R9, R11, -0xa, R0 ;  /* 0xfffffff60b097824 */ /* 0x000fca00078e0200 */
[----:B------:R0:W-:Y:S04]  /*0160*/  STG.E desc[UR4][R6.64+0x8], R9 ;  /* 0x0000080906007986 */ /* 0x0001e8000c101904 */
[----:B------:R-:W2:Y:S04]  /*0170*/  LDG.E R0, desc[UR4][R2.64+0x4] ;  /* 0x0000040402007981 */ /* 0x000ea8000c1e1900 */
[----:B------:R-:W2:Y:S02]  /*0180*/  LDG.E R8, desc[UR4][R4.64+0x4] ;  /* 0x0000040404087981 */ /* 0x000ea4000c1e1900 */
[----:B--2---:R-:W-:-:S05]  /*0190*/  IADD3 R0, PT, PT, R8, R0, R11 ;  /* 0x0000000008007210 */ /* 0x004fca0007ffe00b */
[----:B------:R-:W-:-:S05]  /*01a0*/  IMAD.HI R8, R0, 0x66666667, RZ ;  /* 0x6666666700087827 */ /* 0x000fca00078e02ff */
[----:B------:R-:W-:-:S04]  /*01b0*/  SHF.R.U32.HI R11, RZ, 0x1f, R8 ;  /* 0x0000001fff0b7819 */ /* 0x000fc80000011608 */
[----:B------:R-:W-:-:S05]  /*01c0*/  LEA.HI.SX32 R11, R8, R11, 0x1e ;  /* 0x0000000b080b7211 */ /* 0x000fca00078ff2ff */
[----:B------:R-:W-:-:S05]  /*01d0*/  IMAD R13, R11, -0xa, R0 ;  /* 0xfffffff60b0d7824 */ /* 0x000fca00078e0200 */
[----:B------:R-:W-:Y:S04]  /*01e0*/  STG.E desc[UR4][R6.64+0x4], R13 ;  /* 0x0000040d06007986 */ /* 0x000fe8000c101904 */
[----:B------:R-:W2:Y:S04]  /*01f0*/  LDG.E R0, desc[UR4][R2.64] ;  /* 0x0000000402007981 */ /* 0x000ea8000c1e1900 */
[----:B------:R-:W2:Y:S02]  /*0200*/  LDG.E R8, desc[UR4][R4.64] ;  /* 0x0000000404087981 */ /* 0x000ea4000c1e1900 */
[----:B--2---:R-:W-:-:S05]  /*0210*/  IADD3 R0, PT, PT, R8, R0, R11 ;  /* 0x0000000008007210 */ /* 0x004fca0007ffe00b */
[----:B------:R-:W-:-:S05]  /*0220*/  IMAD.HI R8, R0, 0x66666667, RZ ;  /* 0x6666666700087827 */ /* 0x000fca00078e02ff */
[----:B0-----:R-:W-:-:S04]  /*0230*/  SHF.R.U32.HI R9, RZ, 0x1f, R8 ;  /* 0x0000001fff097819 */ /* 0x001fc80000011608 */
[----:B------:R-:W-:-:S05]  /*0240*/  LEA.HI.SX32 R9, R8, R9, 0x1e ;  /* 0x0000000908097211 */ /* 0x000fca00078ff2ff */
[----:B------:R-:W-:-:S05]  /*0250*/  IMAD R9, R9, -0xa, R0 ;  /* 0xfffffff609097824 */ /* 0x000fca00078e0200 */
[----:B------:R-:W-:Y:S01]  /*0260*/  STG.E desc[UR4][R6.64], R9 ;  /* 0x0000000906007986 */ /* 0x000fe2000c101904 */
[----:B------:R-:W-:Y:S05]  /*0270*/  EXIT ;  /* 0x000000000000794d */ /* 0x000fea0003800000 */
.L_x_0:
[----:B------:R-:W-:-:S00]  /*0280*/  BRA `(.L_x_0) ;  /* 0xfffffffc00fc7947 */ /* 0x000fc0000383ffff */
[----:B------:R-:W-:-:S00]  /*0290*/  NOP ;  /* 0x0000000000007918 */ /* 0x000fc00000000000 */
        /* <DEDUP_REMOVED lines=14> */
.L_x_1:


//--------------------- .nv.shared.reserved.0     --------------------------
	.section	.nv.shared.reserved.0,"aw",@nobits
	.weak		__nv_reservedSMEM_offset_0_alias
	.size		__nv_reservedSMEM_offset_0_alias, 0, 64
	.other		__nv_reservedSMEM_offset_0_alias,@"STO_CUDA_RESERVED_SHARED STV_DEFAULT"
__nv_reservedSMEM_offset_0_alias:
	.zero		0
	.zero		64


//--------------------- .nv.constant0._Z15addLargeNumbersPiS_S_ --------------------------
	.section	.nv.constant0._Z15addLargeNumbersPiS_S_,"a",@progbits
	.sectionflags	@""
	.align	4
.nv.constant0._Z15addLargeNumbersPiS_S_:
	.zero		920


//--------------------- SYMBOLS --------------------------

	.type		.nv.reservedSmem.offset0,@object
	.size		.nv.reservedSmem.offset0,0x4
